//
// Generated by NVIDIA NVVM Compiler
//
// Compiler Build ID: CL-36424714
// Cuda compilation tools, release 13.0, V13.0.88
// Based on NVVM 20.0.0
//

.version 9.0
.target sm_100
.address_size 64

	// .globl	_Z6kernelPPi
.extern .func  (.param .b32 func_retval0) vprintf
(
	.param .b64 vprintf_param_0,
	.param .b64 vprintf_param_1
)
;
.global .align 1 .b8 $str[18] = {84, 104, 114, 101, 97, 100, 32, 124, 32, 118, 97, 108, 58, 32, 37, 105, 10};

.visible .entry _Z6kernelPPi(
	.param .u64 .ptr .align 1 _Z6kernelPPi_param_0
)
{
	.local .align 8 .b8 	__local_depot0[8];
	.reg .b64 	%SP;
	.reg .b64 	%SPL;
	.reg .b32 	%r<5>;
	.reg .b64 	%rd<10>;

	mov.u64 	%SPL, __local_depot0;
	cvta.local.u64 	%SP, %SPL;
	ld.param.u64 	%rd1, [_Z6kernelPPi_param_0];
	cvta.to.global.u64 	%rd2, %rd1;
	add.u64 	%rd3, %SP, 0;
	add.u64 	%rd4, %SPL, 0;
	mov.u32 	%r1, %tid.x;
	mul.lo.s32 	%r2, %r1, 10;
	st.local.u32 	[%rd4], %r2;
	mov.u64 	%rd5, $str;
	cvta.global.u64 	%rd6, %rd5;
	{ // callseq 0, 0
	.param .b64 param0;
	st.param.b64 	[param0], %rd6;
	.param .b64 param1;
	st.param.b64 	[param1], %rd3;
	.param .b32 retval0;
	call.uni (retval0), 
	vprintf, 
	(
	param0, 
	param1
	);
	ld.param.b32 	%r3, [retval0];
	} // callseq 0
	mul.wide.u32 	%rd7, %r1, 8;
	add.s64 	%rd8, %rd2, %rd7;
	ld.global.u64 	%rd9, [%rd8];
	st.u32 	[%rd9], %r2;
	ret;

}


// ===== COMPILED SASS (sm_100) =====

	.target	sm_100

	.elftype	@"ET_EXEC"


//--------------------- .note.nv.tkinfo           --------------------------
	.section	.note.nv.tkinfo,"",@"SHT_NOTE"
	.sectionflags	@"SHF_NOTE_NV_TKINFO"
	.tkinfo
        /*0018*/ 	.word	0x00000002
        /*0030*/ 	.string	""
        /*0030*/ 	.string	"ptxas"
        /*0030*/ 	.string	"Cuda compilation tools, release 13.0, V13.0.88"
        /*0030*/ 	.string	"Build cuda_13.0.r13.0/compiler.36424714_0"
        /*0030*/ 	.string	"-arch sm_100 -m 64 "



//--------------------- .note.nv.cuinfo           --------------------------
	.section	.note.nv.cuinfo,"",@"SHT_NOTE"
	.sectionflags	@"SHF_NOTE_NV_CUINFO"
        /*0018*/ 	.short	0x0002
        /*001a*/ 	.short	0x0064
        /*001c*/ 	.short	0x0082
	.zero		2


//--------------------- .nv.info                  --------------------------
	.section	.nv.info,"",@"SHT_CUDA_INFO"
	.align	4


	//----- nvinfo : EIATTR_REGCOUNT
	.align		4
        /*0000*/ 	.byte	0x04, 0x2f
        /*0002*/ 	.short	(.L_2 - .L_1)
	.align		4
.L_1:
        /*0004*/ 	.word	index@(_Z6kernelPPi)
        /*0008*/ 	.word	0x00000018


	//----- nvinfo : EIATTR_FRAME_SIZE
	.align		4
.L_2:
        /*000c*/ 	.byte	0x04, 0x11
        /*000e*/ 	.short	(.L_4 - .L_3)
	.align		4
.L_3:
        /*0010*/ 	.word	index@(_Z6kernelPPi)
        /*0014*/ 	.word	0x00000008


	//----- nvinfo : EIATTR_MIN_STACK_SIZE
	.align		4
.L_4:
        /*0018*/ 	.byte	0x04, 0x12
        /*001a*/ 	.short	(.L_6 - .L_5)
	.align		4
.L_5:
        /*001c*/ 	.word	index@(_Z6kernelPPi)
        /*0020*/ 	.word	0x00000008
.L_6:


//--------------------- .nv.compat                --------------------------
	.section	.nv.compat,"",@"SHT_CUDA_COMPAT_INFO"
	.align	4
        /*0000*/ 	.byte	0x02, 0x09, 0x00, 0x00, 0x02, 0x02, 0x01, 0x00, 0x02, 0x05, 0x05, 0x00, 0x03, 0x07, 0x01, 0x01
        /*0010*/ 	.byte	0x02, 0x03, 0x00, 0x00, 0x02, 0x06, 0x01, 0x00, 0x04, 0x0b, 0x08, 0x00, 0x09, 0x00, 0x00, 0x00
        /*0020*/ 	.byte	0x00, 0x00, 0x00, 0x00


//--------------------- .nv.info._Z6kernelPPi     --------------------------
	.section	.nv.info._Z6kernelPPi,"",@"SHT_CUDA_INFO"
	.sectionflags	@""
	.align	4


	//----- nvinfo : EIATTR_CUDA_API_VERSION
	.align		4
        /*0000*/ 	.byte	0x04, 0x37
        /*0002*/ 	.short	(.L_8 - .L_7)
.L_7:
        /*0004*/ 	.word	0x00000082


	//----- nvinfo : EIATTR_KPARAM_INFO
	.align		4
.L_8:
        /*0008*/ 	.byte	0x04, 0x17
        /*000a*/ 	.short	(.L_10 - .L_9)
.L_9:
        /*000c*/ 	.word	0x00000000
        /*0010*/ 	.short	0x0000
        /*0012*/ 	.short	0x0000
        /*0014*/ 	.byte	0x00, 0xf5, 0x21, 0x00


	//----- nvinfo : EIATTR_SPARSE_MMA_MASK
	.align		4
.L_10:
        /*0018*/ 	.byte	0x03, 0x50
        /*001a*/ 	.short	0x0000


	//----- nvinfo : EIATTR_MAXREG_COUNT
	.align		4
        /*001c*/ 	.byte	0x03, 0x1b
        /*001e*/ 	.short	0x00ff


	//----- nvinfo : EIATTR_EXTERNS
	.align		4
        /*0020*/ 	.byte	0x04, 0x0f
        /*0022*/ 	.short	(.L_12 - .L_11)


	//   ....[0]....
	.align		4
.L_11:
        /*0024*/ 	.word	index@(vprintf)


	//----- nvinfo : EIATTR_MERCURY_ISA_VERSION
	.align		4
.L_12:
        /*0028*/ 	.byte	0x03, 0x5f
        /*002a*/ 	.short	0x0101


	//----- nvinfo : EIATTR_VRC_CTA_INIT_COUNT
	.align		4
        /*002c*/ 	.byte	0x02, 0x4a
	.zero		1
	.zero		1


	//----- nvinfo : EIATTR_SYSCALL_OFFSETS
	.align		4
        /*0030*/ 	.byte	0x04, 0x46
        /*0032*/ 	.short	(.L_14 - .L_13)


	//   ....[0]....
.L_13:
        /*0034*/ 	.word	0x00000100


	//----- nvinfo : EIATTR_EXIT_INSTR_OFFSETS
	.align		4
.L_14:
        /*0038*/ 	.byte	0x04, 0x1c
        /*003a*/ 	.short	(.L_16 - .L_15)


	//   ....[0]....
.L_15:
        /*003c*/ 	.word	0x00000150


	//----- nvinfo : EIATTR_CBANK_PARAM_SIZE
	.align		4
.L_16:
        /*0040*/ 	.byte	0x03, 0x19
        /*0042*/ 	.short	0x0008


	//----- nvinfo : EIATTR_PARAM_CBANK
	.align		4
        /*0044*/ 	.byte	0x04, 0x0a
        /*0046*/ 	.short	(.L_18 - .L_17)
	.align		4
.L_17:
        /*0048*/ 	.word	index@(.nv.constant0._Z6kernelPPi)
        /*004c*/ 	.short	0x0380
        /*004e*/ 	.short	0x0008


	//----- nvinfo : EIATTR_SW_WAR
	.align		4
.L_18:
        /*0050*/ 	.byte	0x04, 0x36
        /*0052*/ 	.short	(.L_20 - .L_19)
.L_19:
        /*0054*/ 	.word	0x00000008
.L_20:


//--------------------- .nv.callgraph             --------------------------
	.section	.nv.callgraph,"",@"SHT_CUDA_CALLGRAPH"
	.align	4
	.sectionentsize	8
	.align		4
        /*0000*/ 	.word	0x00000000
	.align		4
        /*0004*/ 	.word	0xffffffff
	.align		4
        /*0008*/ 	.word	index@(_Z6kernelPPi)
	.align		4
        /*000c*/ 	.word	index@(vprintf)
	.align		4
        /*0010*/ 	.word	0x00000000
	.align		4
        /*0014*/ 	.word	0xfffffffe
	.align		4
        /*0018*/ 	.word	0x00000000
	.align		4
        /*001c*/ 	.word	0xfffffffd
	.align		4
        /*0020*/ 	.word	0x00000000
	.align		4
        /*0024*/ 	.word	0xfffffffc


//--------------------- .nv.constant4             --------------------------
	.section	.nv.constant4,"a",@progbits
	.align	8
	.align		8
.nv.constant4:
        /*0000*/ 	.dword	vprintf
	.align		8
        /*0008*/ 	.dword	$str


//--------------------- .text._Z6kernelPPi        --------------------------
	.section	.text._Z6kernelPPi,"ax",@progbits
	.align	128
        .global         _Z6kernelPPi
        .type           _Z6kernelPPi,@function
        .size           _Z6kernelPPi,(.L_x_2 - _Z6kernelPPi)
        .other          _Z6kernelPPi,@"STO_CUDA_ENTRY STV_DEFAULT"
_Z6kernelPPi:
.text._Z6kernelPPi:
[----:B------:R-:W0:Y:S01]  /*0000*/  LDC R1, c[0x0][0x37c] ;  /* 0x0000df00ff017b82 */ /* 0x000e220000000800 */
[----:B------:R-:W1:Y:S01]  /*0010*/  S2R R17, SR_TID.X ;  /* 0x0000000000117919 */ /* 0x000e620000002100 */
[----:B0-----:R-:W-:Y:S01]  /*0020*/  VIADD R1, R1, 0xfffffff8 ;  /* 0xfffffff801017836 */ /* 0x001fe20000000000 */
[----:B------:R-:W-:Y:S01]  /*0030*/  MOV R0, 0x0 ;  /* 0x0000000000007802 */ /* 0x000fe20000000f00 */
[----:B------:R-:W0:Y:S04]  /*0040*/  LDCU UR4, c[0x0][0x2f8] ;  /* 0x00005f00ff0477ac */ /* 0x000e280008000800 */
[----:B------:R2:W3:Y:S01]  /*0050*/  LDC.64 R8, c[0x4][R0] ;  /* 0x0100000000087b82 */ /* 0x0004e20000000a00 */
[----:B------:R-:W4:Y:S01]  /*0060*/  LDCU.64 UR6, c[0x4][0x8] ;  /* 0x01000100ff0677ac */ /* 0x000f220008000a00 */
[----:B------:R-:W5:Y:S01]  /*0070*/  LDCU UR5, c[0x0][0x2fc] ;  /* 0x00005f80ff0577ac */ /* 0x000f620008000800 */
[----:B------:R-:W1:Y:S01]  /*0080*/  LDCU.64 UR36, c[0x0][0x358] ;  /* 0x00006b00ff2477ac */ /* 0x000e620008000a00 */
[----:B0-----:R-:W-:Y:S01]  /*0090*/  IADD3 R6, P0, PT, R1, UR4, RZ ;  /* 0x0000000401067c10 */ /* 0x001fe2000ff1e0ff */
[----:B----4-:R-:W-:Y:S01]  /*00a0*/  IMAD.U32 R4, RZ, RZ, UR6 ;  /* 0x00000006ff047e24 */ /* 0x010fe2000f8e00ff */
[----:B------:R-:W-:-:S02]  /*00b0*/  MOV R5, UR7 ;  /* 0x0000000700057c02 */ /* 0x000fc40008000f00 */
[----:B-----5:R-:W-:Y:S01]  /*00c0*/  IADD3.X R7, PT, PT, RZ, UR5, RZ, P0, !PT ;  /* 0x00000005ff077c10 */ /* 0x020fe200087fe4ff */
[----:B-1----:R-:W-:-:S05]  /*00d0*/  IMAD R2, R17, 0xa, RZ ;  /* 0x0000000a11027824 */ /* 0x002fca00078e02ff */
[----:B------:R2:W-:Y:S03]  /*00e0*/  STL [R1], R2 ;  /* 0x0000000201007387 */ /* 0x0005e60000100800 */
[----:B------:R-:W-:-:S07]  /*00f0*/  LEPC R20, `(.L_x_0) ;  /* 0x000000001014794e */ /* 0x000fce0000000000 */
[----:B--23--:R-:W-:Y:S05]  /*0100*/  CALL.ABS.NOINC R8 ;  /* 0x0000000008007343 */ /* 0x00cfea0003c00000 */
.L_x_0:
[----:B------:R-:W0:Y:S02]  /*0110*/  LDC.64 R4, c[0x0][0x380] ;  /* 0x0000e000ff047b82 */ /* 0x000e240000000a00 */
[----:B0-----:R-:W-:-:S06]  /*0120*/  IMAD.WIDE.U32 R4, R17, 0x8, R4 ;  /* 0x0000000811047825 */ /* 0x001fcc00078e0004 */
[----:B------:R-:W2:Y:S04]  /*0130*/  LDG.E.64 R4, desc[UR36][R4.64] ;  /* 0x0000002404047981 */ /* 0x000ea8000c1e1b00 */
[----:B--2---:R-:W-:Y:S01]  /*0140*/  ST.E desc[UR36][R4.64], R2 ;  /* 0x0000000204007985 */ /* 0x004fe2000c101924 */
[----:B------:R-:W-:Y:S05]  /*0150*/  EXIT ;  /* 0x000000000000794d */ /* 0x000fea0003800000 */
.L_x_1:
[----:B------:R-:W-:-:S00]  /*0160*/  BRA `(.L_x_1) ;  /* 0xfffffffc00fc7947 */ /* 0x000fc0000383ffff */
[----:B------:R-:W-:-:S00]  /*0170*/  NOP ;  /* 0x0000000000007918 */ /* 0x000fc00000000000 */
        /* <DEDUP_REMOVED lines=8> */
.L_x_2:


//--------------------- .nv.global.init           --------------------------
	.section	.nv.global.init,"aw",@progbits
.nv.global.init:
	.type		$str,@object
	.size		$str,(.L_0 - $str)
$str:
        /*0000*/ 	.byte	0x54, 0x68, 0x72, 0x65, 0x61, 0x64, 0x20, 0x7c, 0x20, 0x76, 0x61, 0x6c, 0x3a, 0x20, 0x25, 0x69
        /*0010*/ 	.byte	0x0a, 0x00
.L_0:


//--------------------- .nv.shared.reserved.0     --------------------------
	.section	.nv.shared.reserved.0,"aw",@nobits
	.weak		__nv_reservedSMEM_offset_0_alias
	.size		__nv_reservedSMEM_offset_0_alias, 0, 64
	.other		__nv_reservedSMEM_offset_0_alias,@"STO_CUDA_RESERVED_SHARED STV_DEFAULT"
__nv_reservedSMEM_offset_0_alias:
	.zero		0
	.zero		64


//--------------------- .nv.constant0._Z6kernelPPi --------------------------
	.section	.nv.constant0._Z6kernelPPi,"a",@progbits
	.sectionflags	@""
	.align	4
.nv.constant0._Z6kernelPPi:
	.zero		904


//--------------------- SYMBOLS --------------------------

	.type		.nv.reservedSmem.offset0,@object
	.size		.nv.reservedSmem.offset0,0x4
	.type		vprintf,@function
